//
// Generated by NVIDIA NVVM Compiler
//
// Compiler Build ID: CL-36424714
// Cuda compilation tools, release 13.0, V13.0.88
// Based on NVVM 20.0.0
//

.version 9.0
.target sm_100
.address_size 64

	// .globl	_Z10mishKernelPKfPfi

.visible .entry _Z10mishKernelPKfPfi(
	.param .u64 .ptr .align 1 _Z10mishKernelPKfPfi_param_0,
	.param .u64 .ptr .align 1 _Z10mishKernelPKfPfi_param_1,
	.param .u32 _Z10mishKernelPKfPfi_param_2
)
{
	.reg .pred 	%p<7>;
	.reg .b32 	%r<14>;
	.reg .b32 	%f<54>;
	.reg .b64 	%rd<9>;

	ld.param.u64 	%rd1, [_Z10mishKernelPKfPfi_param_0];
	ld.param.u64 	%rd2, [_Z10mishKernelPKfPfi_param_1];
	ld.param.u32 	%r3, [_Z10mishKernelPKfPfi_param_2];
	mov.u32 	%r4, %ctaid.x;
	mov.u32 	%r5, %ntid.x;
	mov.u32 	%r6, %tid.x;
	mad.lo.s32 	%r1, %r4, %r5, %r6;
	setp.ge.s32 	%p1, %r1, %r3;
	@%p1 bra 	$L__BB0_4;
	cvta.to.global.u64 	%rd3, %rd1;
	mul.wide.s32 	%rd4, %r1, 4;
	add.s64 	%rd5, %rd3, %rd4;
	ld.global.f32 	%f1, [%rd5];
	fma.rn.f32 	%f6, %f1, 0f3BBB989D, 0f3F000000;
	cvt.sat.f32.f32 	%f7, %f6;
	mov.f32 	%f8, 0f4B400001;
	mov.f32 	%f9, 0f437C0000;
	fma.rm.f32 	%f10, %f7, %f9, %f8;
	add.f32 	%f11, %f10, 0fCB40007F;
	neg.f32 	%f12, %f11;
	fma.rn.f32 	%f13, %f1, 0f3FB8AA3B, %f12;
	fma.rn.f32 	%f14, %f1, 0f32A57060, %f13;
	mov.b32 	%r7, %f10;
	shl.b32 	%r8, %r7, 23;
	mov.b32 	%f15, %r8;
	ex2.approx.ftz.f32 	%f16, %f14;
	mul.f32 	%f2, %f16, %f15;
	mov.f32 	%f17, 0f3F800000;
	add.rz.f32 	%f18, %f2, %f17;
	mov.b32 	%r9, %f18;
	add.s32 	%r10, %r9, -1061158912;
	and.b32  	%r11, %r10, -8388608;
	mov.b32 	%r2, %f2;
	sub.s32 	%r12, %r2, %r11;
	mov.b32 	%f19, %r12;
	sub.s32 	%r13, 1082130432, %r11;
	mov.b32 	%f20, %r13;
	fma.rn.f32 	%f21, %f20, 0f3E800000, 0fBF800000;
	add.f32 	%f22, %f21, %f19;
	cvt.rn.f32.s32 	%f23, %r11;
	mul.f32 	%f24, %f23, 0f34000000;
	fma.rn.f32 	%f25, %f22, 0fBD39BF78, 0f3DD80012;
	fma.rn.f32 	%f26, %f25, %f22, 0fBE0778E0;
	fma.rn.f32 	%f27, %f26, %f22, 0f3E146475;
	fma.rn.f32 	%f28, %f27, %f22, 0fBE2A68DD;
	fma.rn.f32 	%f29, %f28, %f22, 0f3E4CAF9E;
	fma.rn.f32 	%f30, %f29, %f22, 0fBE800042;
	fma.rn.f32 	%f31, %f30, %f22, 0f3EAAAAE6;
	fma.rn.f32 	%f32, %f31, %f22, 0fBF000000;
	mul.f32 	%f33, %f22, %f32;
	fma.rn.f32 	%f34, %f33, %f22, %f22;
	fma.rn.f32 	%f53, %f24, 0f3F317218, %f34;
	setp.lt.u32 	%p2, %r2, 2139095040;
	@%p2 bra 	$L__BB0_3;
	setp.gt.s32 	%p3, %r2, -1082130432;
	fma.rn.f32 	%f35, %f2, 0f7F800000, 0f7F800000;
	selp.f32 	%f36, %f35, %f53, %p3;
	setp.eq.f32 	%p4, %f2, 0f00000000;
	selp.f32 	%f53, 0f80000000, %f36, %p4;
$L__BB0_3:
	abs.f32 	%f37, %f53;
	mul.f32 	%f38, %f37, 0f4038AA3B;
	ex2.approx.ftz.f32 	%f39, %f38;
	add.f32 	%f40, %f39, 0f3F800000;
	rcp.approx.ftz.f32 	%f41, %f40;
	fma.rn.f32 	%f42, %f41, 0fC0000000, 0f3F800000;
	setp.ge.f32 	%p5, %f37, 0f41102CB4;
	selp.f32 	%f43, 0f3F800000, %f42, %p5;
	copysign.f32 	%f44, %f53, %f43;
	mul.f32 	%f45, %f53, %f53;
	fma.rn.f32 	%f46, %f45, 0f3C80F082, 0fBD563CAE;
	fma.rn.f32 	%f47, %f46, %f45, 0f3E085941;
	fma.rn.f32 	%f48, %f47, %f45, 0fBEAAA9ED;
	fma.rn.f32 	%f49, %f48, %f45, 0f00000000;
	fma.rn.f32 	%f50, %f49, %f53, %f53;
	setp.ge.f32 	%p6, %f37, 0f3F19999A;
	selp.f32 	%f51, %f44, %f50, %p6;
	mul.f32 	%f52, %f1, %f51;
	cvta.to.global.u64 	%rd6, %rd2;
	add.s64 	%rd8, %rd6, %rd4;
	st.global.f32 	[%rd8], %f52;
$L__BB0_4:
	ret;

}


// ===== COMPILED SASS (sm_100) =====

	.target	sm_100

	.elftype	@"ET_EXEC"


//--------------------- .note.nv.tkinfo           --------------------------
	.section	.note.nv.tkinfo,"",@"SHT_NOTE"
	.sectionflags	@"SHF_NOTE_NV_TKINFO"
	.tkinfo
        /*0018*/ 	.word	0x00000002
        /*0030*/ 	.string	""
        /*0030*/ 	.string	"ptxas"
        /*0030*/ 	.string	"Cuda compilation tools, release 13.0, V13.0.88"
        /*0030*/ 	.string	"Build cuda_13.0.r13.0/compiler.36424714_0"
        /*0030*/ 	.string	"-arch sm_100 -m 64 "



//--------------------- .note.nv.cuinfo           --------------------------
	.section	.note.nv.cuinfo,"",@"SHT_NOTE"
	.sectionflags	@"SHF_NOTE_NV_CUINFO"
        /*0018*/ 	.short	0x0002
        /*001a*/ 	.short	0x0064
        /*001c*/ 	.short	0x0082
	.zero		2


//--------------------- .nv.info                  --------------------------
	.section	.nv.info,"",@"SHT_CUDA_INFO"
	.align	4


	//----- nvinfo : EIATTR_REGCOUNT
	.align		4
        /*0000*/ 	.byte	0x04, 0x2f
        /*0002*/ 	.short	(.L_1 - .L_0)
	.align		4
.L_0:
        /*0004*/ 	.word	index@(_Z10mishKernelPKfPfi)
        /*0008*/ 	.word	0x0000000e


	//----- nvinfo : EIATTR_FRAME_SIZE
	.align		4
.L_1:
        /*000c*/ 	.byte	0x04, 0x11
        /*000e*/ 	.short	(.L_3 - .L_2)
	.align		4
.L_2:
        /*0010*/ 	.word	index@(_Z10mishKernelPKfPfi)
        /*0014*/ 	.word	0x00000000


	//----- nvinfo : EIATTR_MIN_STACK_SIZE
	.align		4
.L_3:
        /*0018*/ 	.byte	0x04, 0x12
        /*001a*/ 	.short	(.L_5 - .L_4)
	.align		4
.L_4:
        /*001c*/ 	.word	index@(_Z10mishKernelPKfPfi)
        /*0020*/ 	.word	0x00000000
.L_5:


//--------------------- .nv.compat                --------------------------
	.section	.nv.compat,"",@"SHT_CUDA_COMPAT_INFO"
	.align	4
        /*0000*/ 	.byte	0x02, 0x09, 0x00, 0x00, 0x02, 0x02, 0x01, 0x00, 0x02, 0x05, 0x05, 0x00, 0x03, 0x07, 0x01, 0x01
        /*0010*/ 	.byte	0x02, 0x03, 0x00, 0x00, 0x02, 0x06, 0x01, 0x00, 0x04, 0x0b, 0x08, 0x00, 0x01, 0x00, 0x00, 0x00
        /*0020*/ 	.byte	0x00, 0x00, 0x00, 0x00


//--------------------- .nv.info._Z10mishKernelPKfPfi --------------------------
	.section	.nv.info._Z10mishKernelPKfPfi,"",@"SHT_CUDA_INFO"
	.sectionflags	@""
	.align	4


	//----- nvinfo : EIATTR_CUDA_API_VERSION
	.align		4
        /*0000*/ 	.byte	0x04, 0x37
        /*0002*/ 	.short	(.L_7 - .L_6)
.L_6:
        /*0004*/ 	.word	0x00000082


	//----- nvinfo : EIATTR_KPARAM_INFO
	.align		4
.L_7:
        /*0008*/ 	.byte	0x04, 0x17
        /*000a*/ 	.short	(.L_9 - .L_8)
.L_8:
        /*000c*/ 	.word	0x00000000
        /*0010*/ 	.short	0x0002
        /*0012*/ 	.short	0x0010
        /*0014*/ 	.byte	0x00, 0xf0, 0x11, 0x00


	//----- nvinfo : EIATTR_KPARAM_INFO
	.align		4
.L_9:
        /*0018*/ 	.byte	0x04, 0x17
        /*001a*/ 	.short	(.L_11 - .L_10)
.L_10:
        /*001c*/ 	.word	0x00000000
        /*0020*/ 	.short	0x0001
        /*0022*/ 	.short	0x0008
        /*0024*/ 	.byte	0x00, 0xf5, 0x21, 0x00


	//----- nvinfo : EIATTR_KPARAM_INFO
	.align		4
.L_11:
        /*0028*/ 	.byte	0x04, 0x17
        /*002a*/ 	.short	(.L_13 - .L_12)
.L_12:
        /*002c*/ 	.word	0x00000000
        /*0030*/ 	.short	0x0000
        /*0032*/ 	.short	0x0000
        /*0034*/ 	.byte	0x00, 0xf5, 0x21, 0x00


	//----- nvinfo : EIATTR_SPARSE_MMA_MASK
	.align		4
.L_13:
        /*0038*/ 	.byte	0x03, 0x50
        /*003a*/ 	.short	0x0000


	//----- nvinfo : EIATTR_MAXREG_COUNT
	.align		4
        /*003c*/ 	.byte	0x03, 0x1b
        /*003e*/ 	.short	0x00ff


	//----- nvinfo : EIATTR_MERCURY_ISA_VERSION
	.align		4
        /*0040*/ 	.byte	0x03, 0x5f
        /*0042*/ 	.short	0x0101


	//----- nvinfo : EIATTR_VRC_CTA_INIT_COUNT
	.align		4
        /*0044*/ 	.byte	0x02, 0x4a
	.zero		1
	.zero		1


	//----- nvinfo : EIATTR_EXIT_INSTR_OFFSETS
	.align		4
        /*0048*/ 	.byte	0x04, 0x1c
        /*004a*/ 	.short	(.L_15 - .L_14)


	//   ....[0]....
.L_14:
        /*004c*/ 	.word	0x00000070


	//   ....[1]....
        /*0050*/ 	.word	0x00000470


	//----- nvinfo : EIATTR_CBANK_PARAM_SIZE
	.align		4
.L_15:
        /*0054*/ 	.byte	0x03, 0x19
        /*0056*/ 	.short	0x0014


	//----- nvinfo : EIATTR_PARAM_CBANK
	.align		4
        /*0058*/ 	.byte	0x04, 0x0a
        /*005a*/ 	.short	(.L_17 - .L_16)
	.align		4
.L_16:
        /*005c*/ 	.word	index@(.nv.constant0._Z10mishKernelPKfPfi)
        /*0060*/ 	.short	0x0380
        /*0062*/ 	.short	0x0014


	//----- nvinfo : EIATTR_SW_WAR
	.align		4
.L_17:
        /*0064*/ 	.byte	0x04, 0x36
        /*0066*/ 	.short	(.L_19 - .L_18)
.L_18:
        /*0068*/ 	.word	0x00000008
.L_19:


//--------------------- .nv.callgraph             --------------------------
	.section	.nv.callgraph,"",@"SHT_CUDA_CALLGRAPH"
	.align	4
	.sectionentsize	8
	.align		4
        /*0000*/ 	.word	0x00000000
	.align		4
        /*0004*/ 	.word	0xffffffff
	.align		4
        /*0008*/ 	.word	0x00000000
	.align		4
        /*000c*/ 	.word	0xfffffffe
	.align		4
        /*0010*/ 	.word	0x00000000
	.align		4
        /*0014*/ 	.word	0xfffffffd
	.align		4
        /*0018*/ 	.word	0x00000000
	.align		4
        /*001c*/ 	.word	0xfffffffc


//--------------------- .text._Z10mishKernelPKfPfi --------------------------
	.section	.text._Z10mishKernelPKfPfi,"ax",@progbits
	.align	128
        .global         _Z10mishKernelPKfPfi
        .type           _Z10mishKernelPKfPfi,@function
        .size           _Z10mishKernelPKfPfi,(.L_x_1 - _Z10mishKernelPKfPfi)
        .other          _Z10mishKernelPKfPfi,@"STO_CUDA_ENTRY STV_DEFAULT"
_Z10mishKernelPKfPfi:
.text._Z10mishKernelPKfPfi:
[----:B------:R-:W-:Y:S01]  /*0000*/  LDC R1, c[0x0][0x37c] ;  /* 0x0000df00ff017b82 */ /* 0x000fe20000000800 */
[----:B------:R-:W0:Y:S07]  /*0010*/  S2R R3, SR_TID.X ;  /* 0x0000000000037919 */ /* 0x000e2e0000002100 */
[----:B------:R-:W0:Y:S01]  /*0020*/  S2UR UR4, SR_CTAID.X ;  /* 0x00000000000479c3 */ /* 0x000e220000002500 */
[----:B------:R-:W1:Y:S07]  /*0030*/  LDCU UR5, c[0x0][0x390] ;  /* 0x00007200ff0577ac */ /* 0x000e6e0008000800 */
[----:B------:R-:W0:Y:S02]  /*0040*/  LDC R2, c[0x0][0x360] ;  /* 0x0000d800ff027b82 */ /* 0x000e240000000800 */
[----:B0-----:R-:W-:-:S05]  /*0050*/  IMAD R2, R2, UR4, R3 ;  /* 0x0000000402027c24 */ /* 0x001fca000f8e0203 */
[----:B-1----:R-:W-:-:S13]  /*0060*/  ISETP.GE.AND P0, PT, R2, UR5, PT ;  /* 0x0000000502007c0c */ /* 0x002fda000bf06270 */
[----:B------:R-:W-:Y:S05]  /*0070*/  @P0 EXIT ;  /* 0x000000000000094d */ /* 0x000fea0003800000 */
[----:B------:R-:W0:Y:S01]  /*0080*/  LDC.64 R4, c[0x0][0x380] ;  /* 0x0000e000ff047b82 */ /* 0x000e220000000a00 */
[----:B------:R-:W1:Y:S01]  /*0090*/  LDCU.64 UR4, c[0x0][0x358] ;  /* 0x00006b00ff0477ac */ /* 0x000e620008000a00 */
[----:B0-----:R-:W-:-:S05]  /*00a0*/  IMAD.WIDE R4, R2, 0x4, R4 ;  /* 0x0000000402047825 */ /* 0x001fca00078e0204 */
[----:B-1----:R-:W2:Y:S01]  /*00b0*/  LDG.E R3, desc[UR4][R4.64] ;  /* 0x0000000404037981 */ /* 0x002ea2000c1e1900 */
[----:B------:R-:W-:Y:S01]  /*00c0*/  HFMA2 R0, -RZ, RZ, 0.96630859375, -0.0022525787353515625 ;  /* 0x3bbb989dff007431 */ /* 0x000fe200000001ff */
[----:B------:R-:W-:Y:S01]  /*00d0*/  MOV R7, 0x437c0000 ;  /* 0x437c000000077802 */ /* 0x000fe20000000f00 */
[----:B------:R-:W-:Y:S01]  /*00e0*/  HFMA2 R8, -RZ, RZ, 1.625, 0 ;  /* 0x3e800000ff087431 */ /* 0x000fe200000001ff */
[----:B------:R-:W-:Y:S02]  /*00f0*/  MOV R9, 0x3d39bf78 ;  /* 0x3d39bf7800097802 */ /* 0x000fe40000000f00 */
[----:B------:R-:W-:Y:S01]  /*0100*/  MOV R10, 0x3c80f082 ;  /* 0x3c80f082000a7802 */ /* 0x000fe20000000f00 */
[----:B--2---:R-:W-:-:S04]  /*0110*/  FFMA.SAT R0, R3, R0, 0.5 ;  /* 0x3f00000003007423 */ /* 0x004fc80000002000 */
[----:B------:R-:W-:-:S04]  /*0120*/  FFMA.RM R0, R0, R7, 12582913 ;  /* 0x4b40000100007423 */ /* 0x000fc80000004007 */
[C---:B------:R-:W-:Y:S01]  /*0130*/  FADD R6, R0.reuse, -12583039 ;  /* 0xcb40007f00067421 */ /* 0x040fe20000000000 */
[----:B------:R-:W-:-:S03]  /*0140*/  SHF.L.U32 R0, R0, 0x17, RZ ;  /* 0x0000001700007819 */ /* 0x000fc600000006ff */
[----:B------:R-:W-:-:S04]  /*0150*/  FFMA R6, R3, 1.4426950216293334961, -R6 ;  /* 0x3fb8aa3b03067823 */ /* 0x000fc80000000806 */
[----:B------:R-:W-:-:S04]  /*0160*/  FFMA R6, R3, 1.925963033500011079e-08, R6 ;  /* 0x32a5706003067823 */ /* 0x000fc80000000006 */
[----:B------:R-:W0:Y:S02]  /*0170*/  MUFU.EX2 R7, R6 ;  /* 0x0000000600077308 */ /* 0x000e240000000800 */
[----:B0-----:R-:W-:-:S04]  /*0180*/  FMUL R0, R0, R7 ;  /* 0x0000000700007220 */ /* 0x001fc80000400000 */
[C---:B------:R-:W-:Y:S01]  /*0190*/  FADD.RZ R4, R0.reuse, 1 ;  /* 0x3f80000000047421 */ /* 0x040fe2000000c000 */
[----:B------:R-:W-:-:S04]  /*01a0*/  ISETP.GE.U32.AND P0, PT, R0, 0x7f800000, PT ;  /* 0x7f8000000000780c */ /* 0x000fc80003f06070 */
[----:B------:R-:W-:Y:S02]  /*01b0*/  IADD3 R4, PT, PT, R4, -0x3f400000, RZ ;  /* 0xc0c0000004047810 */ /* 0x000fe40007ffe0ff */
[----:B------:R-:W-:Y:S02]  /*01c0*/  ISETP.GT.AND P1, PT, R0, -0x40800000, P0 ;  /* 0xbf8000000000780c */ /* 0x000fe40000724270 */
[----:B------:R-:W-:-:S04]  /*01d0*/  LOP3.LUT R5, R4, 0xff800000, RZ, 0xc0, !PT ;  /* 0xff80000004057812 */ /* 0x000fc800078ec0ff */
[----:B------:R-:W-:Y:S02]  /*01e0*/  IADD3 R7, PT, PT, -R5, 0x40800000, RZ ;  /* 0x4080000005077810 */ /* 0x000fe40007ffe1ff */
[-C--:B------:R-:W-:Y:S02]  /*01f0*/  IADD3 R4, PT, PT, R0, -R5.reuse, RZ ;  /* 0x8000000500047210 */ /* 0x080fe40007ffe0ff */
[----:B------:R-:W-:Y:S01]  /*0200*/  I2FP.F32.S32 R5, R5 ;  /* 0x0000000500057245 */ /* 0x000fe20000201400 */
[----:B------:R-:W-:Y:S01]  /*0210*/  FFMA R7, R7, R8, -1 ;  /* 0xbf80000007077423 */ /* 0x000fe20000000008 */
[----:B------:R-:W-:-:S03]  /*0220*/  HFMA2 R8, -RZ, RZ, 1.875, 0 ;  /* 0x3f800000ff087431 */ /* 0x000fc600000001ff */
[----:B------:R-:W-:Y:S01]  /*0230*/  FADD R4, R4, R7 ;  /* 0x0000000704047221 */ /* 0x000fe20000000000 */
[----:B------:R-:W-:-:S03]  /*0240*/  FMUL R5, R5, 1.1920928955078125e-07 ;  /* 0x3400000005057820 */ /* 0x000fc60000400000 */
[----:B------:R-:W-:-:S04]  /*0250*/  FFMA R7, R4, -R9, 0.10546888411045074463 ;  /* 0x3dd8001204077423 */ /* 0x000fc80000000809 */
[----:B------:R-:W-:-:S04]  /*0260*/  FFMA R7, R4, R7, -0.13229703903198242188 ;  /* 0xbe0778e004077423 */ /* 0x000fc80000000007 */
[----:B------:R-:W-:-:S04]  /*0270*/  FFMA R7, R4, R7, 0.14491446316242218018 ;  /* 0x3e14647504077423 */ /* 0x000fc80000000007 */
[----:B------:R-:W-:-:S04]  /*0280*/  FFMA R7, R4, R7, -0.16641564667224884033 ;  /* 0xbe2a68dd04077423 */ /* 0x000fc80000000007 */
[----:B------:R-:W-:-:S04]  /*0290*/  FFMA R7, R4, R7, 0.19988867640495300293 ;  /* 0x3e4caf9e04077423 */ /* 0x000fc80000000007 */
[----:B------:R-:W-:-:S04]  /*02a0*/  FFMA R7, R4, R7, -0.25000196695327758789 ;  /* 0xbe80004204077423 */ /* 0x000fc80000000007 */
[----:B------:R-:W-:-:S04]  /*02b0*/  FFMA R7, R4, R7, 0.33333510160446166992 ;  /* 0x3eaaaae604077423 */ /* 0x000fc80000000007 */
[----:B------:R-:W-:-:S04]  /*02c0*/  FFMA R7, R4, R7, -0.5 ;  /* 0xbf00000004077423 */ /* 0x000fc80000000007 */
[----:B------:R-:W-:-:S04]  /*02d0*/  FMUL R7, R4, R7 ;  /* 0x0000000704077220 */ /* 0x000fc80000400000 */
[----:B------:R-:W-:Y:S01]  /*02e0*/  FFMA R4, R4, R7, R4 ;  /* 0x0000000704047223 */ /* 0x000fe20000000004 */
[----:B------:R-:W-:-:S03]  /*02f0*/  @P0 MOV R7, 0x7f800000 ;  /* 0x7f80000000070802 */ /* 0x000fc60000000f00 */
[----:B------:R-:W-:Y:S02]  /*0300*/  FFMA R6, R5, 0.69314718246459960938, R4 ;  /* 0x3f31721805067823 */ /* 0x000fe40000000004 */
[C---:B------:R-:W-:Y:S01]  /*0310*/  @P1 FFMA R6, R0.reuse, R7, +INF ;  /* 0x7f80000000061423 */ /* 0x040fe20000000007 */
[----:B------:R-:W-:Y:S01]  /*0320*/  @P0 FSETP.NEU.AND P1, PT, R0, RZ, PT ;  /* 0x000000ff0000020b */ /* 0x000fe20003f2d000 */
[----:B------:R-:W0:Y:S03]  /*0330*/  LDC.64 R4, c[0x0][0x388] ;  /* 0x0000e200ff047b82 */ /* 0x000e260000000a00 */
[----:B------:R-:W-:-:S04]  /*0340*/  @P0 FSEL R6, R6, -RZ, P1 ;  /* 0x800000ff06060208 */ /* 0x000fc80000800000 */
[C---:B------:R-:W-:Y:S01]  /*0350*/  FSETP.GE.AND P1, PT, |R6|.reuse, 0.60000002384185791016, PT ;  /* 0x3f19999a0600780b */ /* 0x040fe20003f26200 */
[C---:B------:R-:W-:Y:S01]  /*0360*/  FMUL R0, |R6|.reuse, 2.8853900432586669922 ;  /* 0x4038aa3b06007820 */ /* 0x040fe20000400200 */
[C---:B------:R-:W-:Y:S01]  /*0370*/  FMUL R11, R6.reuse, R6 ;  /* 0x00000006060b7220 */ /* 0x040fe20000400000 */
[----:B------:R-:W-:-:S03]  /*0380*/  FSETP.GE.AND P0, PT, |R6|, 9.010913848876953125, PT ;  /* 0x41102cb40600780b */ /* 0x000fc60003f06200 */
[----:B------:R-:W-:Y:S01]  /*0390*/  FFMA R10, R11, R10, -0.052303962409496307373 ;  /* 0xbd563cae0b0a7423 */ /* 0x000fe2000000000a */
[----:B------:R-:W1:Y:S01]  /*03a0*/  MUFU.EX2 R0, R0 ;  /* 0x0000000000007308 */ /* 0x000e620000000800 */
[----:B0-----:R-:W-:-:S04]  /*03b0*/  IMAD.WIDE R4, R2, 0x4, R4 ;  /* 0x0000000402047825 */ /* 0x001fc800078e0204 */
[----:B-1----:R-:W-:Y:S01]  /*03c0*/  FADD R7, R0, 1 ;  /* 0x3f80000000077421 */ /* 0x002fe20000000000 */
[----:B------:R-:W-:-:S04]  /*03d0*/  FFMA R0, R11, R10, 0.1331529766321182251 ;  /* 0x3e0859410b007423 */ /* 0x000fc8000000000a */
[C---:B------:R-:W-:Y:S01]  /*03e0*/  FFMA R0, R11.reuse, R0, -0.33332768082618713379 ;  /* 0xbeaaa9ed0b007423 */ /* 0x040fe20000000000 */
[----:B------:R-:W0:Y:S03]  /*03f0*/  MUFU.RCP R7, R7 ;  /* 0x0000000700077308 */ /* 0x000e260000001000 */
[----:B------:R-:W-:Y:S01]  /*0400*/  FFMA R11, R11, R0, RZ ;  /* 0x000000000b0b7223 */ /* 0x000fe200000000ff */
[----:B0-----:R-:W-:-:S05]  /*0410*/  FFMA R8, R7, -2, R8 ;  /* 0xc000000007087823 */ /* 0x001fca0000000008 */
[----:B------:R-:W-:-:S04]  /*0420*/  FSEL R9, R8, 1, !P0 ;  /* 0x3f80000008097808 */ /* 0x000fc80004000000 */
[--C-:B------:R-:W-:Y:S01]  /*0430*/  LOP3.LUT R8, R9, 0x80000000, R6.reuse, 0xb8, !PT ;  /* 0x8000000009087812 */ /* 0x100fe200078eb806 */
[----:B------:R-:W-:-:S04]  /*0440*/  @!P1 FFMA R8, R11, R6, R6 ;  /* 0x000000060b089223 */ /* 0x000fc80000000006 */
[----:B------:R-:W-:-:S05]  /*0450*/  FMUL R3, R3, R8 ;  /* 0x0000000803037220 */ /* 0x000fca0000400000 */
[----:B------:R-:W-:Y:S01]  /*0460*/  STG.E desc[UR4][R4.64], R3 ;  /* 0x0000000304007986 */ /* 0x000fe2000c101904 */
[----:B------:R-:W-:Y:S05]  /*0470*/  EXIT ;  /* 0x000000000000794d */ /* 0x000fea0003800000 */
.L_x_0:
[----:B------:R-:W-:-:S00]  /*0480*/  BRA `(.L_x_0) ;  /* 0xfffffffc00fc7947 */ /* 0x000fc0000383ffff */
[----:B------:R-:W-:-:S00]  /*0490*/  NOP ;  /* 0x0000000000007918 */ /* 0x000fc00000000000 */
        /* <DEDUP_REMOVED lines=14> */
.L_x_1:


//--------------------- .nv.shared.reserved.0     --------------------------
	.section	.nv.shared.reserved.0,"aw",@nobits
	.weak		__nv_reservedSMEM_offset_0_alias
	.size		__nv_reservedSMEM_offset_0_alias, 0, 64
	.other		__nv_reservedSMEM_offset_0_alias,@"STO_CUDA_RESERVED_SHARED STV_DEFAULT"
__nv_reservedSMEM_offset_0_alias:
	.zero		0
	.zero		64


//--------------------- .nv.constant0._Z10mishKernelPKfPfi --------------------------
	.section	.nv.constant0._Z10mishKernelPKfPfi,"a",@progbits
	.sectionflags	@""
	.align	4
.nv.constant0._Z10mishKernelPKfPfi:
	.zero		916


//--------------------- SYMBOLS --------------------------

	.type		.nv.reservedSmem.offset0,@object
	.size		.nv.reservedSmem.offset0,0x4
